//
// Generated by NVIDIA NVVM Compiler
//
// Compiler Build ID: CL-36424714
// Cuda compilation tools, release 13.0, V13.0.88
// Based on NVVM 20.0.0
//

.version 9.0
.target sm_100
.address_size 64

	// .globl	_Z7memcpy1PfS_j

.visible .entry _Z7memcpy1PfS_j(
	.param .u64 .ptr .align 1 _Z7memcpy1PfS_j_param_0,
	.param .u64 .ptr .align 1 _Z7memcpy1PfS_j_param_1,
	.param .u32 _Z7memcpy1PfS_j_param_2
)
{
	.reg .pred 	%p<2>;
	.reg .b32 	%r<6>;
	.reg .b32 	%f<2>;
	.reg .b64 	%rd<8>;

	ld.param.u64 	%rd1, [_Z7memcpy1PfS_j_param_0];
	ld.param.u64 	%rd2, [_Z7memcpy1PfS_j_param_1];
	ld.param.u32 	%r2, [_Z7memcpy1PfS_j_param_2];
	mov.u32 	%r3, %tid.x;
	mov.u32 	%r4, %ctaid.x;
	mov.u32 	%r5, %ntid.x;
	mad.lo.s32 	%r1, %r4, %r5, %r3;
	setp.ge.u32 	%p1, %r1, %r2;
	@%p1 bra 	$L__BB0_2;
	cvta.to.global.u64 	%rd3, %rd1;
	cvta.to.global.u64 	%rd4, %rd2;
	mul.wide.s32 	%rd5, %r1, 4;
	add.s64 	%rd6, %rd3, %rd5;
	ld.global.f32 	%f1, [%rd6];
	add.s64 	%rd7, %rd4, %rd5;
	st.global.f32 	[%rd7], %f1;
$L__BB0_2:
	ret;

}
	// .globl	_Z7memcpy2PfS_j
.visible .entry _Z7memcpy2PfS_j(
	.param .u64 .ptr .align 1 _Z7memcpy2PfS_j_param_0,
	.param .u64 .ptr .align 1 _Z7memcpy2PfS_j_param_1,
	.param .u32 _Z7memcpy2PfS_j_param_2
)
{
	.reg .pred 	%p<2>;
	.reg .b32 	%r<9>;
	.reg .b32 	%f<3>;
	.reg .b64 	%rd<11>;

	ld.param.u64 	%rd1, [_Z7memcpy2PfS_j_param_0];
	ld.param.u64 	%rd2, [_Z7memcpy2PfS_j_param_1];
	ld.param.u32 	%r3, [_Z7memcpy2PfS_j_param_2];
	mov.u32 	%r4, %tid.x;
	mov.u32 	%r5, %ctaid.x;
	mov.u32 	%r1, %ntid.x;
	mul.lo.s32 	%r6, %r1, %r5;
	shl.b32 	%r7, %r6, 1;
	add.s32 	%r2, %r7, %r4;
	setp.ge.u32 	%p1, %r2, %r3;
	@%p1 bra 	$L__BB1_2;
	cvta.to.global.u64 	%rd3, %rd1;
	cvta.to.global.u64 	%rd4, %rd2;
	mul.wide.s32 	%rd5, %r2, 4;
	add.s64 	%rd6, %rd3, %rd5;
	ld.global.f32 	%f1, [%rd6];
	add.s32 	%r8, %r2, %r1;
	mul.wide.u32 	%rd7, %r8, 4;
	add.s64 	%rd8, %rd3, %rd7;
	ld.global.f32 	%f2, [%rd8];
	add.s64 	%rd9, %rd4, %rd5;
	st.global.f32 	[%rd9], %f1;
	add.s64 	%rd10, %rd4, %rd7;
	st.global.f32 	[%rd10], %f2;
$L__BB1_2:
	ret;

}
	// .globl	_Z7memcpy4PfS_j
.visible .entry _Z7memcpy4PfS_j(
	.param .u64 .ptr .align 1 _Z7memcpy4PfS_j_param_0,
	.param .u64 .ptr .align 1 _Z7memcpy4PfS_j_param_1,
	.param .u32 _Z7memcpy4PfS_j_param_2
)
{
	.reg .pred 	%p<2>;
	.reg .b32 	%r<11>;
	.reg .b32 	%f<5>;
	.reg .b64 	%rd<17>;

	ld.param.u64 	%rd1, [_Z7memcpy4PfS_j_param_0];
	ld.param.u64 	%rd2, [_Z7memcpy4PfS_j_param_1];
	ld.param.u32 	%r3, [_Z7memcpy4PfS_j_param_2];
	mov.u32 	%r4, %tid.x;
	mov.u32 	%r5, %ctaid.x;
	mov.u32 	%r1, %ntid.x;
	mul.lo.s32 	%r6, %r1, %r5;
	shl.b32 	%r7, %r6, 2;
	add.s32 	%r2, %r7, %r4;
	setp.ge.u32 	%p1, %r2, %r3;
	@%p1 bra 	$L__BB2_2;
	cvta.to.global.u64 	%rd3, %rd1;
	cvta.to.global.u64 	%rd4, %rd2;
	mul.wide.s32 	%rd5, %r2, 4;
	add.s64 	%rd6, %rd3, %rd5;
	ld.global.f32 	%f1, [%rd6];
	add.s32 	%r8, %r2, %r1;
	mul.wide.u32 	%rd7, %r8, 4;
	add.s64 	%rd8, %rd3, %rd7;
	ld.global.f32 	%f2, [%rd8];
	add.s32 	%r9, %r8, %r1;
	mul.wide.u32 	%rd9, %r9, 4;
	add.s64 	%rd10, %rd3, %rd9;
	ld.global.f32 	%f3, [%rd10];
	add.s32 	%r10, %r9, %r1;
	mul.wide.u32 	%rd11, %r10, 4;
	add.s64 	%rd12, %rd3, %rd11;
	ld.global.f32 	%f4, [%rd12];
	add.s64 	%rd13, %rd4, %rd5;
	st.global.f32 	[%rd13], %f1;
	add.s64 	%rd14, %rd4, %rd7;
	st.global.f32 	[%rd14], %f2;
	add.s64 	%rd15, %rd4, %rd9;
	st.global.f32 	[%rd15], %f3;
	add.s64 	%rd16, %rd4, %rd11;
	st.global.f32 	[%rd16], %f4;
$L__BB2_2:
	ret;

}
	// .globl	_Z9memcpy4_2P6float2S0_j
.visible .entry _Z9memcpy4_2P6float2S0_j(
	.param .u64 .ptr .align 1 _Z9memcpy4_2P6float2S0_j_param_0,
	.param .u64 .ptr .align 1 _Z9memcpy4_2P6float2S0_j_param_1,
	.param .u32 _Z9memcpy4_2P6float2S0_j_param_2
)
{
	.reg .pred 	%p<2>;
	.reg .b32 	%r<12>;
	.reg .b32 	%f<9>;
	.reg .b64 	%rd<17>;

	ld.param.u64 	%rd1, [_Z9memcpy4_2P6float2S0_j_param_0];
	ld.param.u64 	%rd2, [_Z9memcpy4_2P6float2S0_j_param_1];
	ld.param.u32 	%r3, [_Z9memcpy4_2P6float2S0_j_param_2];
	mov.u32 	%r4, %tid.x;
	mov.u32 	%r5, %ctaid.x;
	mov.u32 	%r1, %ntid.x;
	mul.lo.s32 	%r6, %r1, %r5;
	shl.b32 	%r7, %r6, 2;
	add.s32 	%r2, %r7, %r4;
	shr.u32 	%r8, %r3, 1;
	setp.ge.u32 	%p1, %r2, %r8;
	@%p1 bra 	$L__BB3_2;
	cvta.to.global.u64 	%rd3, %rd1;
	cvta.to.global.u64 	%rd4, %rd2;
	mul.wide.u32 	%rd5, %r2, 8;
	add.s64 	%rd6, %rd3, %rd5;
	ld.global.v2.f32 	{%f1, %f2}, [%rd6];
	add.s32 	%r9, %r2, %r1;
	mul.wide.u32 	%rd7, %r9, 8;
	add.s64 	%rd8, %rd3, %rd7;
	ld.global.v2.f32 	{%f3, %f4}, [%rd8];
	add.s32 	%r10, %r9, %r1;
	mul.wide.u32 	%rd9, %r10, 8;
	add.s64 	%rd10, %rd3, %rd9;
	ld.global.v2.f32 	{%f5, %f6}, [%rd10];
	add.s32 	%r11, %r10, %r1;
	mul.wide.u32 	%rd11, %r11, 8;
	add.s64 	%rd12, %rd3, %rd11;
	ld.global.v2.f32 	{%f7, %f8}, [%rd12];
	add.s64 	%rd13, %rd4, %rd5;
	st.global.v2.f32 	[%rd13], {%f1, %f2};
	add.s64 	%rd14, %rd4, %rd7;
	st.global.v2.f32 	[%rd14], {%f3, %f4};
	add.s64 	%rd15, %rd4, %rd9;
	st.global.v2.f32 	[%rd15], {%f5, %f6};
	add.s64 	%rd16, %rd4, %rd11;
	st.global.v2.f32 	[%rd16], {%f7, %f8};
$L__BB3_2:
	ret;

}


// ===== COMPILED SASS (sm_100) =====

	.target	sm_100

	.elftype	@"ET_EXEC"


//--------------------- .note.nv.tkinfo           --------------------------
	.section	.note.nv.tkinfo,"",@"SHT_NOTE"
	.sectionflags	@"SHF_NOTE_NV_TKINFO"
	.tkinfo
        /*0018*/ 	.word	0x00000002
        /*0030*/ 	.string	""
        /*0030*/ 	.string	"ptxas"
        /*0030*/ 	.string	"Cuda compilation tools, release 13.0, V13.0.88"
        /*0030*/ 	.string	"Build cuda_13.0.r13.0/compiler.36424714_0"
        /*0030*/ 	.string	"-arch sm_100 -m 64 "



//--------------------- .note.nv.cuinfo           --------------------------
	.section	.note.nv.cuinfo,"",@"SHT_NOTE"
	.sectionflags	@"SHF_NOTE_NV_CUINFO"
        /*0018*/ 	.short	0x0002
        /*001a*/ 	.short	0x0064
        /*001c*/ 	.short	0x0082
	.zero		2


//--------------------- .nv.info                  --------------------------
	.section	.nv.info,"",@"SHT_CUDA_INFO"
	.align	4


	//----- nvinfo : EIATTR_REGCOUNT
	.align		4
        /*0000*/ 	.byte	0x04, 0x2f
        /*0002*/ 	.short	(.L_1 - .L_0)
	.align		4
.L_0:
        /*0004*/ 	.word	index@(_Z7memcpy1PfS_j)
        /*0008*/ 	.word	0x0000000a


	//----- nvinfo : EIATTR_FRAME_SIZE
	.align		4
.L_1:
        /*000c*/ 	.byte	0x04, 0x11
        /*000e*/ 	.short	(.L_3 - .L_2)
	.align		4
.L_2:
        /*0010*/ 	.word	index@(_Z7memcpy1PfS_j)
        /*0014*/ 	.word	0x00000000


	//----- nvinfo : EIATTR_REGCOUNT
	.align		4
.L_3:
        /*0018*/ 	.byte	0x04, 0x2f
        /*001a*/ 	.short	(.L_5 - .L_4)
	.align		4
.L_4:
        /*001c*/ 	.word	index@(_Z7memcpy2PfS_j)
        /*0020*/ 	.word	0x0000000e


	//----- nvinfo : EIATTR_FRAME_SIZE
	.align		4
.L_5:
        /*0024*/ 	.byte	0x04, 0x11
        /*0026*/ 	.short	(.L_7 - .L_6)
	.align		4
.L_6:
        /*0028*/ 	.word	index@(_Z7memcpy2PfS_j)
        /*002c*/ 	.word	0x00000000


	//----- nvinfo : EIATTR_REGCOUNT
	.align		4
.L_7:
        /*0030*/ 	.byte	0x04, 0x2f
        /*0032*/ 	.short	(.L_9 - .L_8)
	.align		4
.L_8:
        /*0034*/ 	.word	index@(_Z7memcpy4PfS_j)
        /*0038*/ 	.word	0x00000016


	//----- nvinfo : EIATTR_FRAME_SIZE
	.align		4
.L_9:
        /*003c*/ 	.byte	0x04, 0x11
        /*003e*/ 	.short	(.L_11 - .L_10)
	.align		4
.L_10:
        /*0040*/ 	.word	index@(_Z7memcpy4PfS_j)
        /*0044*/ 	.word	0x00000000


	//----- nvinfo : EIATTR_REGCOUNT
	.align		4
.L_11:
        /*0048*/ 	.byte	0x04, 0x2f
        /*004a*/ 	.short	(.L_13 - .L_12)
	.align		4
.L_12:
        /*004c*/ 	.word	index@(_Z9memcpy4_2P6float2S0_j)
        /*0050*/ 	.word	0x00000014


	//----- nvinfo : EIATTR_FRAME_SIZE
	.align		4
.L_13:
        /*0054*/ 	.byte	0x04, 0x11
        /*0056*/ 	.short	(.L_15 - .L_14)
	.align		4
.L_14:
        /*0058*/ 	.word	index@(_Z9memcpy4_2P6float2S0_j)
        /*005c*/ 	.word	0x00000000


	//----- nvinfo : EIATTR_MIN_STACK_SIZE
	.align		4
.L_15:
        /*0060*/ 	.byte	0x04, 0x12
        /*0062*/ 	.short	(.L_17 - .L_16)
	.align		4
.L_16:
        /*0064*/ 	.word	index@(_Z9memcpy4_2P6float2S0_j)
        /*0068*/ 	.word	0x00000000


	//----- nvinfo : EIATTR_MIN_STACK_SIZE
	.align		4
.L_17:
        /*006c*/ 	.byte	0x04, 0x12
        /*006e*/ 	.short	(.L_19 - .L_18)
	.align		4
.L_18:
        /*0070*/ 	.word	index@(_Z7memcpy4PfS_j)
        /*0074*/ 	.word	0x00000000


	//----- nvinfo : EIATTR_MIN_STACK_SIZE
	.align		4
.L_19:
        /*0078*/ 	.byte	0x04, 0x12
        /*007a*/ 	.short	(.L_21 - .L_20)
	.align		4
.L_20:
        /*007c*/ 	.word	index@(_Z7memcpy2PfS_j)
        /*0080*/ 	.word	0x00000000


	//----- nvinfo : EIATTR_MIN_STACK_SIZE
	.align		4
.L_21:
        /*0084*/ 	.byte	0x04, 0x12
        /*0086*/ 	.short	(.L_23 - .L_22)
	.align		4
.L_22:
        /*0088*/ 	.word	index@(_Z7memcpy1PfS_j)
        /*008c*/ 	.word	0x00000000
.L_23:


//--------------------- .nv.compat                --------------------------
	.section	.nv.compat,"",@"SHT_CUDA_COMPAT_INFO"
	.align	4
        /*0000*/ 	.byte	0x02, 0x09, 0x00, 0x00, 0x02, 0x02, 0x01, 0x00, 0x02, 0x05, 0x05, 0x00, 0x03, 0x07, 0x01, 0x01
        /*0010*/ 	.byte	0x02, 0x03, 0x00, 0x00, 0x02, 0x06, 0x01, 0x00, 0x04, 0x0b, 0x08, 0x00, 0x09, 0x00, 0x00, 0x00
        /*0020*/ 	.byte	0x00, 0x00, 0x00, 0x00


//--------------------- .nv.info._Z9memcpy4_2P6float2S0_j --------------------------
	.section	.nv.info._Z9memcpy4_2P6float2S0_j,"",@"SHT_CUDA_INFO"
	.sectionflags	@""
	.align	4


	//----- nvinfo : EIATTR_CUDA_API_VERSION
	.align		4
        /*0000*/ 	.byte	0x04, 0x37
        /*0002*/ 	.short	(.L_25 - .L_24)
.L_24:
        /*0004*/ 	.word	0x00000082


	//----- nvinfo : EIATTR_KPARAM_INFO
	.align		4
.L_25:
        /*0008*/ 	.byte	0x04, 0x17
        /*000a*/ 	.short	(.L_27 - .L_26)
.L_26:
        /*000c*/ 	.word	0x00000000
        /*0010*/ 	.short	0x0002
        /*0012*/ 	.short	0x0010
        /*0014*/ 	.byte	0x00, 0xf0, 0x11, 0x00


	//----- nvinfo : EIATTR_KPARAM_INFO
	.align		4
.L_27:
        /*0018*/ 	.byte	0x04, 0x17
        /*001a*/ 	.short	(.L_29 - .L_28)
.L_28:
        /*001c*/ 	.word	0x00000000
        /*0020*/ 	.short	0x0001
        /*0022*/ 	.short	0x0008
        /*0024*/ 	.byte	0x00, 0xf5, 0x21, 0x00


	//----- nvinfo : EIATTR_KPARAM_INFO
	.align		4
.L_29:
        /*0028*/ 	.byte	0x04, 0x17
        /*002a*/ 	.short	(.L_31 - .L_30)
.L_30:
        /*002c*/ 	.word	0x00000000
        /*0030*/ 	.short	0x0000
        /*0032*/ 	.short	0x0000
        /*0034*/ 	.byte	0x00, 0xf5, 0x21, 0x00


	//----- nvinfo : EIATTR_SPARSE_MMA_MASK
	.align		4
.L_31:
        /*0038*/ 	.byte	0x03, 0x50
        /*003a*/ 	.short	0x0000


	//----- nvinfo : EIATTR_MAXREG_COUNT
	.align		4
        /*003c*/ 	.byte	0x03, 0x1b
        /*003e*/ 	.short	0x00ff


	//----- nvinfo : EIATTR_MERCURY_ISA_VERSION
	.align		4
        /*0040*/ 	.byte	0x03, 0x5f
        /*0042*/ 	.short	0x0101


	//----- nvinfo : EIATTR_VRC_CTA_INIT_COUNT
	.align		4
        /*0044*/ 	.byte	0x02, 0x4a
	.zero		1
	.zero		1


	//----- nvinfo : EIATTR_EXIT_INSTR_OFFSETS
	.align		4
        /*0048*/ 	.byte	0x04, 0x1c
        /*004a*/ 	.short	(.L_33 - .L_32)


	//   ....[0]....
.L_32:
        /*004c*/ 	.word	0x00000090


	//   ....[1]....
        /*0050*/ 	.word	0x00000200


	//----- nvinfo : EIATTR_CBANK_PARAM_SIZE
	.align		4
.L_33:
        /*0054*/ 	.byte	0x03, 0x19
        /*0056*/ 	.short	0x0014


	//----- nvinfo : EIATTR_PARAM_CBANK
	.align		4
        /*0058*/ 	.byte	0x04, 0x0a
        /*005a*/ 	.short	(.L_35 - .L_34)
	.align		4
.L_34:
        /*005c*/ 	.word	index@(.nv.constant0._Z9memcpy4_2P6float2S0_j)
        /*0060*/ 	.short	0x0380
        /*0062*/ 	.short	0x0014


	//----- nvinfo : EIATTR_SW_WAR
	.align		4
.L_35:
        /*0064*/ 	.byte	0x04, 0x36
        /*0066*/ 	.short	(.L_37 - .L_36)
.L_36:
        /*0068*/ 	.word	0x00000008
.L_37:


//--------------------- .nv.info._Z7memcpy4PfS_j  --------------------------
	.section	.nv.info._Z7memcpy4PfS_j,"",@"SHT_CUDA_INFO"
	.sectionflags	@""
	.align	4


	//----- nvinfo : EIATTR_CUDA_API_VERSION
	.align		4
        /*0000*/ 	.byte	0x04, 0x37
        /*0002*/ 	.short	(.L_39 - .L_38)
.L_38:
        /*0004*/ 	.word	0x00000082


	//----- nvinfo : EIATTR_KPARAM_INFO
	.align		4
.L_39:
        /*0008*/ 	.byte	0x04, 0x17
        /*000a*/ 	.short	(.L_41 - .L_40)
.L_40:
        /*000c*/ 	.word	0x00000000
        /*0010*/ 	.short	0x0002
        /*0012*/ 	.short	0x0010
        /*0014*/ 	.byte	0x00, 0xf0, 0x11, 0x00


	//----- nvinfo : EIATTR_KPARAM_INFO
	.align		4
.L_41:
        /*0018*/ 	.byte	0x04, 0x17
        /*001a*/ 	.short	(.L_43 - .L_42)
.L_42:
        /*001c*/ 	.word	0x00000000
        /*0020*/ 	.short	0x0001
        /*0022*/ 	.short	0x0008
        /*0024*/ 	.byte	0x00, 0xf5, 0x21, 0x00


	//----- nvinfo : EIATTR_KPARAM_INFO
	.align		4
.L_43:
        /*0028*/ 	.byte	0x04, 0x17
        /*002a*/ 	.short	(.L_45 - .L_44)
.L_44:
        /*002c*/ 	.word	0x00000000
        /*0030*/ 	.short	0x0000
        /*0032*/ 	.short	0x0000
        /*0034*/ 	.byte	0x00, 0xf5, 0x21, 0x00


	//----- nvinfo : EIATTR_SPARSE_MMA_MASK
	.align		4
.L_45:
        /*0038*/ 	.byte	0x03, 0x50
        /*003a*/ 	.short	0x0000


	//----- nvinfo : EIATTR_MAXREG_COUNT
	.align		4
        /*003c*/ 	.byte	0x03, 0x1b
        /*003e*/ 	.short	0x00ff


	//----- nvinfo : EIATTR_MERCURY_ISA_VERSION
	.align		4
        /*0040*/ 	.byte	0x03, 0x5f
        /*0042*/ 	.short	0x0101


	//----- nvinfo : EIATTR_VRC_CTA_INIT_COUNT
	.align		4
        /*0044*/ 	.byte	0x02, 0x4a
	.zero		1
	.zero		1


	//----- nvinfo : EIATTR_EXIT_INSTR_OFFSETS
	.align		4
        /*0048*/ 	.byte	0x04, 0x1c
        /*004a*/ 	.short	(.L_47 - .L_46)


	//   ....[0]....
.L_46:
        /*004c*/ 	.word	0x00000080


	//   ....[1]....
        /*0050*/ 	.word	0x000001f0


	//----- nvinfo : EIATTR_CBANK_PARAM_SIZE
	.align		4
.L_47:
        /*0054*/ 	.byte	0x03, 0x19
        /*0056*/ 	.short	0x0014


	//----- nvinfo : EIATTR_PARAM_CBANK
	.align		4
        /*0058*/ 	.byte	0x04, 0x0a
        /*005a*/ 	.short	(.L_49 - .L_48)
	.align		4
.L_48:
        /*005c*/ 	.word	index@(.nv.constant0._Z7memcpy4PfS_j)
        /*0060*/ 	.short	0x0380
        /*0062*/ 	.short	0x0014


	//----- nvinfo : EIATTR_SW_WAR
	.align		4
.L_49:
        /*0064*/ 	.byte	0x04, 0x36
        /*0066*/ 	.short	(.L_51 - .L_50)
.L_50:
        /*0068*/ 	.word	0x00000008
.L_51:


//--------------------- .nv.info._Z7memcpy2PfS_j  --------------------------
	.section	.nv.info._Z7memcpy2PfS_j,"",@"SHT_CUDA_INFO"
	.sectionflags	@""
	.align	4


	//----- nvinfo : EIATTR_CUDA_API_VERSION
	.align		4
        /*0000*/ 	.byte	0x04, 0x37
        /*0002*/ 	.short	(.L_53 - .L_52)
.L_52:
        /*0004*/ 	.word	0x00000082


	//----- nvinfo : EIATTR_KPARAM_INFO
	.align		4
.L_53:
        /*0008*/ 	.byte	0x04, 0x17
        /*000a*/ 	.short	(.L_55 - .L_54)
.L_54:
        /*000c*/ 	.word	0x00000000
        /*0010*/ 	.short	0x0002
        /*0012*/ 	.short	0x0010
        /*0014*/ 	.byte	0x00, 0xf0, 0x11, 0x00


	//----- nvinfo : EIATTR_KPARAM_INFO
	.align		4
.L_55:
        /*0018*/ 	.byte	0x04, 0x17
        /*001a*/ 	.short	(.L_57 - .L_56)
.L_56:
        /*001c*/ 	.word	0x00000000
        /*0020*/ 	.short	0x0001
        /*0022*/ 	.short	0x0008
        /*0024*/ 	.byte	0x00, 0xf5, 0x21, 0x00


	//----- nvinfo : EIATTR_KPARAM_INFO
	.align		4
.L_57:
        /*0028*/ 	.byte	0x04, 0x17
        /*002a*/ 	.short	(.L_59 - .L_58)
.L_58:
        /*002c*/ 	.word	0x00000000
        /*0030*/ 	.short	0x0000
        /*0032*/ 	.short	0x0000
        /*0034*/ 	.byte	0x00, 0xf5, 0x21, 0x00


	//----- nvinfo : EIATTR_SPARSE_MMA_MASK
	.align		4
.L_59:
        /*0038*/ 	.byte	0x03, 0x50
        /*003a*/ 	.short	0x0000


	//----- nvinfo : EIATTR_MAXREG_COUNT
	.align		4
        /*003c*/ 	.byte	0x03, 0x1b
        /*003e*/ 	.short	0x00ff


	//----- nvinfo : EIATTR_MERCURY_ISA_VERSION
	.align		4
        /*0040*/ 	.byte	0x03, 0x5f
        /*0042*/ 	.short	0x0101


	//----- nvinfo : EIATTR_VRC_CTA_INIT_COUNT
	.align		4
        /*0044*/ 	.byte	0x02, 0x4a
	.zero		1
	.zero		1


	//----- nvinfo : EIATTR_EXIT_INSTR_OFFSETS
	.align		4
        /*0048*/ 	.byte	0x04, 0x1c
        /*004a*/ 	.short	(.L_61 - .L_60)


	//   ....[0]....
.L_60:
        /*004c*/ 	.word	0x00000080


	//   ....[1]....
        /*0050*/ 	.word	0x00000150


	//----- nvinfo : EIATTR_CBANK_PARAM_SIZE
	.align		4
.L_61:
        /*0054*/ 	.byte	0x03, 0x19
        /*0056*/ 	.short	0x0014


	//----- nvinfo : EIATTR_PARAM_CBANK
	.align		4
        /*0058*/ 	.byte	0x04, 0x0a
        /*005a*/ 	.short	(.L_63 - .L_62)
	.align		4
.L_62:
        /*005c*/ 	.word	index@(.nv.constant0._Z7memcpy2PfS_j)
        /*0060*/ 	.short	0x0380
        /*0062*/ 	.short	0x0014


	//----- nvinfo : EIATTR_SW_WAR
	.align		4
.L_63:
        /*0064*/ 	.byte	0x04, 0x36
        /*0066*/ 	.short	(.L_65 - .L_64)
.L_64:
        /*0068*/ 	.word	0x00000008
.L_65:


//--------------------- .nv.info._Z7memcpy1PfS_j  --------------------------
	.section	.nv.info._Z7memcpy1PfS_j,"",@"SHT_CUDA_INFO"
	.sectionflags	@""
	.align	4


	//----- nvinfo : EIATTR_CUDA_API_VERSION
	.align		4
        /*0000*/ 	.byte	0x04, 0x37
        /*0002*/ 	.short	(.L_67 - .L_66)
.L_66:
        /*0004*/ 	.word	0x00000082


	//----- nvinfo : EIATTR_KPARAM_INFO
	.align		4
.L_67:
        /*0008*/ 	.byte	0x04, 0x17
        /*000a*/ 	.short	(.L_69 - .L_68)
.L_68:
        /*000c*/ 	.word	0x00000000
        /*0010*/ 	.short	0x0002
        /*0012*/ 	.short	0x0010
        /*0014*/ 	.byte	0x00, 0xf0, 0x11, 0x00


	//----- nvinfo : EIATTR_KPARAM_INFO
	.align		4
.L_69:
        /*0018*/ 	.byte	0x04, 0x17
        /*001a*/ 	.short	(.L_71 - .L_70)
.L_70:
        /*001c*/ 	.word	0x00000000
        /*0020*/ 	.short	0x0001
        /*0022*/ 	.short	0x0008
        /*0024*/ 	.byte	0x00, 0xf5, 0x21, 0x00


	//----- nvinfo : EIATTR_KPARAM_INFO
	.align		4
.L_71:
        /*0028*/ 	.byte	0x04, 0x17
        /*002a*/ 	.short	(.L_73 - .L_72)
.L_72:
        /*002c*/ 	.word	0x00000000
        /*0030*/ 	.short	0x0000
        /*0032*/ 	.short	0x0000
        /*0034*/ 	.byte	0x00, 0xf5, 0x21, 0x00


	//----- nvinfo : EIATTR_SPARSE_MMA_MASK
	.align		4
.L_73:
        /*0038*/ 	.byte	0x03, 0x50
        /*003a*/ 	.short	0x0000


	//----- nvinfo : EIATTR_MAXREG_COUNT
	.align		4
        /*003c*/ 	.byte	0x03, 0x1b
        /*003e*/ 	.short	0x00ff


	//----- nvinfo : EIATTR_MERCURY_ISA_VERSION
	.align		4
        /*0040*/ 	.byte	0x03, 0x5f
        /*0042*/ 	.short	0x0101


	//----- nvinfo : EIATTR_VRC_CTA_INIT_COUNT
	.align		4
        /*0044*/ 	.byte	0x02, 0x4a
	.zero		1
	.zero		1


	//----- nvinfo : EIATTR_EXIT_INSTR_OFFSETS
	.align		4
        /*0048*/ 	.byte	0x04, 0x1c
        /*004a*/ 	.short	(.L_75 - .L_74)


	//   ....[0]....
.L_74:
        /*004c*/ 	.word	0x00000070


	//   ....[1]....
        /*0050*/ 	.word	0x000000f0


	//----- nvinfo : EIATTR_CBANK_PARAM_SIZE
	.align		4
.L_75:
        /*0054*/ 	.byte	0x03, 0x19
        /*0056*/ 	.short	0x0014


	//----- nvinfo : EIATTR_PARAM_CBANK
	.align		4
        /*0058*/ 	.byte	0x04, 0x0a
        /*005a*/ 	.short	(.L_77 - .L_76)
	.align		4
.L_76:
        /*005c*/ 	.word	index@(.nv.constant0._Z7memcpy1PfS_j)
        /*0060*/ 	.short	0x0380
        /*0062*/ 	.short	0x0014


	//----- nvinfo : EIATTR_SW_WAR
	.align		4
.L_77:
        /*0064*/ 	.byte	0x04, 0x36
        /*0066*/ 	.short	(.L_79 - .L_78)
.L_78:
        /*0068*/ 	.word	0x00000008
.L_79:


//--------------------- .nv.callgraph             --------------------------
	.section	.nv.callgraph,"",@"SHT_CUDA_CALLGRAPH"
	.align	4
	.sectionentsize	8
	.align		4
        /*0000*/ 	.word	0x00000000
	.align		4
        /*0004*/ 	.word	0xffffffff
	.align		4
        /*0008*/ 	.word	0x00000000
	.align		4
        /*000c*/ 	.word	0xfffffffe
	.align		4
        /*0010*/ 	.word	0x00000000
	.align		4
        /*0014*/ 	.word	0xfffffffd
	.align		4
        /*0018*/ 	.word	0x00000000
	.align		4
        /*001c*/ 	.word	0xfffffffc


//--------------------- .text._Z9memcpy4_2P6float2S0_j --------------------------
	.section	.text._Z9memcpy4_2P6float2S0_j,"ax",@progbits
	.align	128
        .global         _Z9memcpy4_2P6float2S0_j
        .type           _Z9memcpy4_2P6float2S0_j,@function
        .size           _Z9memcpy4_2P6float2S0_j,(.L_x_4 - _Z9memcpy4_2P6float2S0_j)
        .other          _Z9memcpy4_2P6float2S0_j,@"STO_CUDA_ENTRY STV_DEFAULT"
_Z9memcpy4_2P6float2S0_j:
.text._Z9memcpy4_2P6float2S0_j:
[----:B------:R-:W-:Y:S01]  /*0000*/  LDC R1, c[0x0][0x37c] ;  /* 0x0000df00ff017b82 */ /* 0x000fe20000000800 */
[----:B------:R-:W0:Y:S07]  /*0010*/  S2R R11, SR_TID.X ;  /* 0x00000000000b7919 */ /* 0x000e2e0000002100 */
[----:B------:R-:W1:Y:S01]  /*0020*/  S2UR UR5, SR_CTAID.X ;  /* 0x00000000000579c3 */ /* 0x000e620000002500 */
[----:B------:R-:W2:Y:S07]  /*0030*/  LDCU UR4, c[0x0][0x390] ;  /* 0x00007200ff0477ac */ /* 0x000eae0008000800 */
[----:B------:R-:W1:Y:S01]  /*0040*/  LDC R2, c[0x0][0x360] ;  /* 0x0000d800ff027b82 */ /* 0x000e620000000800 */
[----:B--2---:R-:W-:Y:S01]  /*0050*/  USHF.R.U32.HI UR4, URZ, 0x1, UR4 ;  /* 0x00000001ff047899 */ /* 0x004fe20008011604 */
[----:B-1----:R-:W-:-:S05]  /*0060*/  IMAD R0, R2, UR5, RZ ;  /* 0x0000000502007c24 */ /* 0x002fca000f8e02ff */
[----:B0-----:R-:W-:-:S04]  /*0070*/  LEA R11, R0, R11, 0x2 ;  /* 0x0000000b000b7211 */ /* 0x001fc800078e10ff */
[----:B------:R-:W-:-:S13]  /*0080*/  ISETP.GE.U32.AND P0, PT, R11, UR4, PT ;  /* 0x000000040b007c0c */ /* 0x000fda000bf06070 */
[----:B------:R-:W-:Y:S05]  /*0090*/  @P0 EXIT ;  /* 0x000000000000094d */ /* 0x000fea0003800000 */
[----:B------:R-:W0:Y:S01]  /*00a0*/  LDC.64 R8, c[0x0][0x380] ;  /* 0x0000e000ff087b82 */ /* 0x000e220000000a00 */
[----:B------:R-:W1:Y:S01]  /*00b0*/  LDCU.64 UR4, c[0x0][0x358] ;  /* 0x00006b00ff0477ac */ /* 0x000e620008000a00 */
[----:B------:R-:W-:-:S04]  /*00c0*/  IADD3 R13, PT, PT, R11, R2, RZ ;  /* 0x000000020b0d7210 */ /* 0x000fc80007ffe0ff */
[-C--:B------:R-:W-:Y:S02]  /*00d0*/  IADD3 R15, PT, PT, R13, R2.reuse, RZ ;  /* 0x000000020d0f7210 */ /* 0x080fe40007ffe0ff */
[----:B------:R-:W2:Y:S02]  /*00e0*/  LDC.64 R16, c[0x0][0x388] ;  /* 0x0000e200ff107b82 */ /* 0x000ea40000000a00 */
[----:B------:R-:W-:Y:S01]  /*00f0*/  IADD3 R0, PT, PT, R15, R2, RZ ;  /* 0x000000020f007210 */ /* 0x000fe20007ffe0ff */
[----:B0-----:R-:W-:-:S04]  /*0100*/  IMAD.WIDE.U32 R2, R11, 0x8, R8 ;  /* 0x000000080b027825 */ /* 0x001fc800078e0008 */
[--C-:B------:R-:W-:Y:S02]  /*0110*/  IMAD.WIDE.U32 R4, R13, 0x8, R8.reuse ;  /* 0x000000080d047825 */ /* 0x100fe400078e0008 */
[----:B-1----:R-:W3:Y:S02]  /*0120*/  LDG.E.64 R2, desc[UR4][R2.64] ;  /* 0x0000000402027981 */ /* 0x002ee4000c1e1b00 */
[--C-:B------:R-:W-:Y:S02]  /*0130*/  IMAD.WIDE.U32 R6, R15, 0x8, R8.reuse ;  /* 0x000000080f067825 */ /* 0x100fe400078e0008 */
[----:B------:R-:W4:Y:S02]  /*0140*/  LDG.E.64 R4, desc[UR4][R4.64] ;  /* 0x0000000404047981 */ /* 0x000f24000c1e1b00 */
[----:B------:R-:W-:Y:S02]  /*0150*/  IMAD.WIDE.U32 R8, R0, 0x8, R8 ;  /* 0x0000000800087825 */ /* 0x000fe400078e0008 */
[----:B------:R-:W5:Y:S04]  /*0160*/  LDG.E.64 R6, desc[UR4][R6.64] ;  /* 0x0000000406067981 */ /* 0x000f68000c1e1b00 */
[----:B------:R-:W5:Y:S01]  /*0170*/  LDG.E.64 R8, desc[UR4][R8.64] ;  /* 0x0000000408087981 */ /* 0x000f62000c1e1b00 */
[----:B--2---:R-:W-:-:S04]  /*0180*/  IMAD.WIDE.U32 R10, R11, 0x8, R16 ;  /* 0x000000080b0a7825 */ /* 0x004fc800078e0010 */
[----:B------:R-:W-:-:S04]  /*0190*/  IMAD.WIDE.U32 R12, R13, 0x8, R16 ;  /* 0x000000080d0c7825 */ /* 0x000fc800078e0010 */
[----:B------:R-:W-:-:S04]  /*01a0*/  IMAD.WIDE.U32 R14, R15, 0x8, R16 ;  /* 0x000000080f0e7825 */ /* 0x000fc800078e0010 */
[----:B------:R-:W-:Y:S01]  /*01b0*/  IMAD.WIDE.U32 R16, R0, 0x8, R16 ;  /* 0x0000000800107825 */ /* 0x000fe200078e0010 */
[----:B---3--:R-:W-:Y:S04]  /*01c0*/  STG.E.64 desc[UR4][R10.64], R2 ;  /* 0x000000020a007986 */ /* 0x008fe8000c101b04 */
[----:B----4-:R-:W-:Y:S04]  /*01d0*/  STG.E.64 desc[UR4][R12.64], R4 ;  /* 0x000000040c007986 */ /* 0x010fe8000c101b04 */
[----:B-----5:R-:W-:Y:S04]  /*01e0*/  STG.E.64 desc[UR4][R14.64], R6 ;  /* 0x000000060e007986 */ /* 0x020fe8000c101b04 */
[----:B------:R-:W-:Y:S01]  /*01f0*/  STG.E.64 desc[UR4][R16.64], R8 ;  /* 0x0000000810007986 */ /* 0x000fe2000c101b04 */
[----:B------:R-:W-:Y:S05]  /*0200*/  EXIT ;  /* 0x000000000000794d */ /* 0x000fea0003800000 */
.L_x_0:
[----:B------:R-:W-:-:S00]  /*0210*/  BRA `(.L_x_0) ;  /* 0xfffffffc00fc7947 */ /* 0x000fc0000383ffff */
[----:B------:R-:W-:-:S00]  /*0220*/  NOP ;  /* 0x0000000000007918 */ /* 0x000fc00000000000 */
        /* <DEDUP_REMOVED lines=13> */
.L_x_4:


//--------------------- .text._Z7memcpy4PfS_j     --------------------------
	.section	.text._Z7memcpy4PfS_j,"ax",@progbits
	.align	128
        .global         _Z7memcpy4PfS_j
        .type           _Z7memcpy4PfS_j,@function
        .size           _Z7memcpy4PfS_j,(.L_x_5 - _Z7memcpy4PfS_j)
        .other          _Z7memcpy4PfS_j,@"STO_CUDA_ENTRY STV_DEFAULT"
_Z7memcpy4PfS_j:
.text._Z7memcpy4PfS_j:
[----:B------:R-:W-:Y:S01]  /*0000*/  LDC R1, c[0x0][0x37c] ;  /* 0x0000df00ff017b82 */ /* 0x000fe20000000800 */
[----:B------:R-:W0:Y:S07]  /*0010*/  S2R R11, SR_TID.X ;  /* 0x00000000000b7919 */ /* 0x000e2e0000002100 */
[----:B------:R-:W1:Y:S01]  /*0020*/  S2UR UR4, SR_CTAID.X ;  /* 0x00000000000479c3 */ /* 0x000e620000002500 */
[----:B------:R-:W2:Y:S07]  /*0030*/  LDCU UR5, c[0x0][0x390] ;  /* 0x00007200ff0577ac */ /* 0x000eae0008000800 */
[----:B------:R-:W1:Y:S02]  /*0040*/  LDC R2, c[0x0][0x360] ;  /* 0x0000d800ff027b82 */ /* 0x000e640000000800 */
[----:B-1----:R-:W-:-:S05]  /*0050*/  IMAD R0, R2, UR4, RZ ;  /* 0x0000000402007c24 */ /* 0x002fca000f8e02ff */
[----:B0-----:R-:W-:-:S04]  /*0060*/  LEA R11, R0, R11, 0x2 ;  /* 0x0000000b000b7211 */ /* 0x001fc800078e10ff */
[----:B--2---:R-:W-:-:S13]  /*0070*/  ISETP.GE.U32.AND P0, PT, R11, UR5, PT ;  /* 0x000000050b007c0c */ /* 0x004fda000bf06070 */
[----:B------:R-:W-:Y:S05]  /*0080*/  @P0 EXIT ;  /* 0x000000000000094d */ /* 0x000fea0003800000 */
[----:B------:R-:W0:Y:S01]  /*0090*/  LDC.64 R8, c[0x0][0x380] ;  /* 0x0000e000ff087b82 */ /* 0x000e220000000a00 */
[----:B------:R-:W1:Y:S01]  /*00a0*/  LDCU.64 UR4, c[0x0][0x358] ;  /* 0x00006b00ff0477ac */ /* 0x000e620008000a00 */
[----:B------:R-:W-:-:S04]  /*00b0*/  IADD3 R13, PT, PT, R11, R2, RZ ;  /* 0x000000020b0d7210 */ /* 0x000fc80007ffe0ff */
[-C--:B------:R-:W-:Y:S02]  /*00c0*/  IADD3 R15, PT, PT, R13, R2.reuse, RZ ;  /* 0x000000020d0f7210 */ /* 0x080fe40007ffe0ff */
[----:B------:R-:W2:Y:S02]  /*00d0*/  LDC.64 R16, c[0x0][0x388] ;  /* 0x0000e200ff107b82 */ /* 0x000ea40000000a00 */
[----:B------:R-:W-:Y:S01]  /*00e0*/  IADD3 R19, PT, PT, R15, R2, RZ ;  /* 0x000000020f137210 */ /* 0x000fe20007ffe0ff */
[----:B0-----:R-:W-:-:S04]  /*00f0*/  IMAD.WIDE R2, R11, 0x4, R8 ;  /* 0x000000040b027825 */ /* 0x001fc800078e0208 */
[--C-:B------:R-:W-:Y:S02]  /*0100*/  IMAD.WIDE.U32 R4, R13, 0x4, R8.reuse ;  /* 0x000000040d047825 */ /* 0x100fe400078e0008 */
[----:B-1----:R-:W3:Y:S02]  /*0110*/  LDG.E R3, desc[UR4][R2.64] ;  /* 0x0000000402037981 */ /* 0x002ee4000c1e1900 */
[--C-:B------:R-:W-:Y:S02]  /*0120*/  IMAD.WIDE.U32 R6, R15, 0x4, R8.reuse ;  /* 0x000000040f067825 */ /* 0x100fe400078e0008 */
[----:B------:R-:W4:Y:S02]  /*0130*/  LDG.E R5, desc[UR4][R4.64] ;  /* 0x0000000404057981 */ /* 0x000f24000c1e1900 */
[----:B------:R-:W-:Y:S02]  /*0140*/  IMAD.WIDE.U32 R8, R19, 0x4, R8 ;  /* 0x0000000413087825 */ /* 0x000fe400078e0008 */
[----:B------:R-:W5:Y:S04]  /*0150*/  LDG.E R7, desc[UR4][R6.64] ;  /* 0x0000000406077981 */ /* 0x000f68000c1e1900 */
[----:B------:R-:W5:Y:S01]  /*0160*/  LDG.E R9, desc[UR4][R8.64] ;  /* 0x0000000408097981 */ /* 0x000f62000c1e1900 */
[----:B--2---:R-:W-:-:S04]  /*0170*/  IMAD.WIDE R10, R11, 0x4, R16 ;  /* 0x000000040b0a7825 */ /* 0x004fc800078e0210 */
[----:B------:R-:W-:-:S04]  /*0180*/  IMAD.WIDE.U32 R12, R13, 0x4, R16 ;  /* 0x000000040d0c7825 */ /* 0x000fc800078e0010 */
[----:B------:R-:W-:-:S04]  /*0190*/  IMAD.WIDE.U32 R14, R15, 0x4, R16 ;  /* 0x000000040f0e7825 */ /* 0x000fc800078e0010 */
[----:B------:R-:W-:Y:S01]  /*01a0*/  IMAD.WIDE.U32 R16, R19, 0x4, R16 ;  /* 0x0000000413107825 */ /* 0x000fe200078e0010 */
[----:B---3--:R-:W-:Y:S04]  /*01b0*/  STG.E desc[UR4][R10.64], R3 ;  /* 0x000000030a007986 */ /* 0x008fe8000c101904 */
[----:B----4-:R-:W-:Y:S04]  /*01c0*/  STG.E desc[UR4][R12.64], R5 ;  /* 0x000000050c007986 */ /* 0x010fe8000c101904 */
[----:B-----5:R-:W-:Y:S04]  /*01d0*/  STG.E desc[UR4][R14.64], R7 ;  /* 0x000000070e007986 */ /* 0x020fe8000c101904 */
[----:B------:R-:W-:Y:S01]  /*01e0*/  STG.E desc[UR4][R16.64], R9 ;  /* 0x0000000910007986 */ /* 0x000fe2000c101904 */
[----:B------:R-:W-:Y:S05]  /*01f0*/  EXIT ;  /* 0x000000000000794d */ /* 0x000fea0003800000 */
.L_x_1:
        /* <DEDUP_REMOVED lines=16> */
.L_x_5:


//--------------------- .text._Z7memcpy2PfS_j     --------------------------
	.section	.text._Z7memcpy2PfS_j,"ax",@progbits
	.align	128
        .global         _Z7memcpy2PfS_j
        .type           _Z7memcpy2PfS_j,@function
        .size           _Z7memcpy2PfS_j,(.L_x_6 - _Z7memcpy2PfS_j)
        .other          _Z7memcpy2PfS_j,@"STO_CUDA_ENTRY STV_DEFAULT"
_Z7memcpy2PfS_j:
.text._Z7memcpy2PfS_j:
        /* <DEDUP_REMOVED lines=11> */
[----:B------:R-:W-:-:S06]  /*00b0*/  IADD3 R11, PT, PT, R7, R2, RZ ;  /* 0x00000002070b7210 */ /* 0x000fcc0007ffe0ff */
[----:B------:R-:W2:Y:S01]  /*00c0*/  LDC.64 R8, c[0x0][0x388] ;  /* 0x0000e200ff087b82 */ /* 0x000ea20000000a00 */
[----:B0-----:R-:W-:-:S04]  /*00d0*/  IMAD.WIDE R2, R7, 0x4, R4 ;  /* 0x0000000407027825 */ /* 0x001fc800078e0204 */
[----:B------:R-:W-:Y:S02]  /*00e0*/  IMAD.WIDE.U32 R4, R11, 0x4, R4 ;  /* 0x000000040b047825 */ /* 0x000fe400078e0004 */
[----:B-1----:R-:W3:Y:S04]  /*00f0*/  LDG.E R3, desc[UR4][R2.64] ;  /* 0x0000000402037981 */ /* 0x002ee8000c1e1900 */
[----:B------:R-:W4:Y:S01]  /*0100*/  LDG.E R5, desc[UR4][R4.64] ;  /* 0x0000000404057981 */ /* 0x000f22000c1e1900 */
[----:B--2---:R-:W-:-:S04]  /*0110*/  IMAD.WIDE R6, R7, 0x4, R8 ;  /* 0x0000000407067825 */ /* 0x004fc800078e0208 */
[----:B------:R-:W-:Y:S01]  /*0120*/  IMAD.WIDE.U32 R8, R11, 0x4, R8 ;  /* 0x000000040b087825 */ /* 0x000fe200078e0008 */
[----:B---3--:R-:W-:Y:S04]  /*0130*/  STG.E desc[UR4][R6.64], R3 ;  /* 0x0000000306007986 */ /* 0x008fe8000c101904 */
[----:B----4-:R-:W-:Y:S01]  /*0140*/  STG.E desc[UR4][R8.64], R5 ;  /* 0x0000000508007986 */ /* 0x010fe2000c101904 */
[----:B------:R-:W-:Y:S05]  /*0150*/  EXIT ;  /* 0x000000000000794d */ /* 0x000fea0003800000 */
.L_x_2:
        /* <DEDUP_REMOVED lines=10> */
.L_x_6:


//--------------------- .text._Z7memcpy1PfS_j     --------------------------
	.section	.text._Z7memcpy1PfS_j,"ax",@progbits
	.align	128
        .global         _Z7memcpy1PfS_j
        .type           _Z7memcpy1PfS_j,@function
        .size           _Z7memcpy1PfS_j,(.L_x_7 - _Z7memcpy1PfS_j)
        .other          _Z7memcpy1PfS_j,@"STO_CUDA_ENTRY STV_DEFAULT"
_Z7memcpy1PfS_j:
.text._Z7memcpy1PfS_j:
[----:B------:R-:W-:Y:S01]  /*0000*/  LDC R1, c[0x0][0x37c] ;  /* 0x0000df00ff017b82 */ /* 0x000fe20000000800 */
[----:B------:R-:W0:Y:S07]  /*0010*/  S2R R7, SR_TID.X ;  /* 0x0000000000077919 */ /* 0x000e2e0000002100 */
[----:B------:R-:W0:Y:S01]  /*0020*/  S2UR UR4, SR_CTAID.X ;  /* 0x00000000000479c3 */ /* 0x000e220000002500 */
[----:B------:R-:W1:Y:S07]  /*0030*/  LDCU UR5, c[0x0][0x390] ;  /* 0x00007200ff0577ac */ /* 0x000e6e0008000800 */
[----:B------:R-:W0:Y:S02]  /*0040*/  LDC R0, c[0x0][0x360] ;  /* 0x0000d800ff007b82 */ /* 0x000e240000000800 */
[----:B0-----:R-:W-:-:S05]  /*0050*/  IMAD R7, R0, UR4, R7 ;  /* 0x0000000400077c24 */ /* 0x001fca000f8e0207 */
[----:B-1----:R-:W-:-:S13]  /*0060*/  ISETP.GE.U32.AND P0, PT, R7, UR5, PT ;  /* 0x0000000507007c0c */ /* 0x002fda000bf06070 */
[----:B------:R-:W-:Y:S05]  /*0070*/  @P0 EXIT ;  /* 0x000000000000094d */ /* 0x000fea0003800000 */
[----:B------:R-:W0:Y:S01]  /*0080*/  LDC.64 R2, c[0x0][0x380] ;  /* 0x0000e000ff027b82 */ /* 0x000e220000000a00 */
[----:B------:R-:W1:Y:S07]  /*0090*/  LDCU.64 UR4, c[0x0][0x358] ;  /* 0x00006b00ff0477ac */ /* 0x000e6e0008000a00 */
[----:B------:R-:W2:Y:S01]  /*00a0*/  LDC.64 R4, c[0x0][0x388] ;  /* 0x0000e200ff047b82 */ /* 0x000ea20000000a00 */
[----:B0-----:R-:W-:-:S06]  /*00b0*/  IMAD.WIDE R2, R7, 0x4, R2 ;  /* 0x0000000407027825 */ /* 0x001fcc00078e0202 */
[----:B-1----:R-:W3:Y:S01]  /*00c0*/  LDG.E R3, desc[UR4][R2.64] ;  /* 0x0000000402037981 */ /* 0x002ee2000c1e1900 */
[----:B--2---:R-:W-:-:S05]  /*00d0*/  IMAD.WIDE R4, R7, 0x4, R4 ;  /* 0x0000000407047825 */ /* 0x004fca00078e0204 */
[----:B---3--:R-:W-:Y:S01]  /*00e0*/  STG.E desc[UR4][R4.64], R3 ;  /* 0x0000000304007986 */ /* 0x008fe2000c101904 */
[----:B------:R-:W-:Y:S05]  /*00f0*/  EXIT ;  /* 0x000000000000794d */ /* 0x000fea0003800000 */
.L_x_3:
        /* <DEDUP_REMOVED lines=16> */
.L_x_7:


//--------------------- .nv.shared.reserved.0     --------------------------
	.section	.nv.shared.reserved.0,"aw",@nobits
	.weak		__nv_reservedSMEM_offset_0_alias
	.size		__nv_reservedSMEM_offset_0_alias, 0, 64
	.other		__nv_reservedSMEM_offset_0_alias,@"STO_CUDA_RESERVED_SHARED STV_DEFAULT"
__nv_reservedSMEM_offset_0_alias:
	.zero		0
	.zero		64


//--------------------- .nv.constant0._Z9memcpy4_2P6float2S0_j --------------------------
	.section	.nv.constant0._Z9memcpy4_2P6float2S0_j,"a",@progbits
	.sectionflags	@""
	.align	4
.nv.constant0._Z9memcpy4_2P6float2S0_j:
	.zero		916


//--------------------- .nv.constant0._Z7memcpy4PfS_j --------------------------
	.section	.nv.constant0._Z7memcpy4PfS_j,"a",@progbits
	.sectionflags	@""
	.align	4
.nv.constant0._Z7memcpy4PfS_j:
	.zero		916


//--------------------- .nv.constant0._Z7memcpy2PfS_j --------------------------
	.section	.nv.constant0._Z7memcpy2PfS_j,"a",@progbits
	.sectionflags	@""
	.align	4
.nv.constant0._Z7memcpy2PfS_j:
	.zero		916


//--------------------- .nv.constant0._Z7memcpy1PfS_j --------------------------
	.section	.nv.constant0._Z7memcpy1PfS_j,"a",@progbits
	.sectionflags	@""
	.align	4
.nv.constant0._Z7memcpy1PfS_j:
	.zero		916


//--------------------- SYMBOLS --------------------------

	.type		.nv.reservedSmem.offset0,@object
	.size		.nv.reservedSmem.offset0,0x4
